//
// Generated by NVIDIA NVVM Compiler
//
// Compiler Build ID: CL-36424714
// Cuda compilation tools, release 13.0, V13.0.88
// Based on NVVM 20.0.0
//

.version 9.0
.target sm_100
.address_size 64

	// .globl	_Z6vecAddPiS_S_

.visible .entry _Z6vecAddPiS_S_(
	.param .u64 .ptr .align 1 _Z6vecAddPiS_S__param_0,
	.param .u64 .ptr .align 1 _Z6vecAddPiS_S__param_1,
	.param .u64 .ptr .align 1 _Z6vecAddPiS_S__param_2
)
{
	.reg .b32 	%r<5>;
	.reg .b64 	%rd<11>;

	ld.param.u64 	%rd1, [_Z6vecAddPiS_S__param_0];
	ld.param.u64 	%rd2, [_Z6vecAddPiS_S__param_1];
	ld.param.u64 	%rd3, [_Z6vecAddPiS_S__param_2];
	cvta.to.global.u64 	%rd4, %rd3;
	cvta.to.global.u64 	%rd5, %rd2;
	cvta.to.global.u64 	%rd6, %rd1;
	mov.u32 	%r1, %tid.x;
	mul.wide.u32 	%rd7, %r1, 4;
	add.s64 	%rd8, %rd6, %rd7;
	ld.global.u32 	%r2, [%rd8];
	add.s64 	%rd9, %rd5, %rd7;
	ld.global.u32 	%r3, [%rd9];
	mul.lo.s32 	%r4, %r3, %r2;
	add.s64 	%rd10, %rd4, %rd7;
	st.global.u32 	[%rd10], %r4;
	ret;

}


// ===== COMPILED SASS (sm_100) =====

	.target	sm_100

	.elftype	@"ET_EXEC"


//--------------------- .note.nv.tkinfo           --------------------------
	.section	.note.nv.tkinfo,"",@"SHT_NOTE"
	.sectionflags	@"SHF_NOTE_NV_TKINFO"
	.tkinfo
        /*0018*/ 	.word	0x00000002
        /*0030*/ 	.string	""
        /*0030*/ 	.string	"ptxas"
        /*0030*/ 	.string	"Cuda compilation tools, release 13.0, V13.0.88"
        /*0030*/ 	.string	"Build cuda_13.0.r13.0/compiler.36424714_0"
        /*0030*/ 	.string	"-arch sm_100 -m 64 "



//--------------------- .note.nv.cuinfo           --------------------------
	.section	.note.nv.cuinfo,"",@"SHT_NOTE"
	.sectionflags	@"SHF_NOTE_NV_CUINFO"
        /*0018*/ 	.short	0x0002
        /*001a*/ 	.short	0x0064
        /*001c*/ 	.short	0x0082
	.zero		2


//--------------------- .nv.info                  --------------------------
	.section	.nv.info,"",@"SHT_CUDA_INFO"
	.align	4


	//----- nvinfo : EIATTR_REGCOUNT
	.align		4
        /*0000*/ 	.byte	0x04, 0x2f
        /*0002*/ 	.short	(.L_1 - .L_0)
	.align		4
.L_0:
        /*0004*/ 	.word	index@(_Z6vecAddPiS_S_)
        /*0008*/ 	.word	0x0000000c


	//----- nvinfo : EIATTR_FRAME_SIZE
	.align		4
.L_1:
        /*000c*/ 	.byte	0x04, 0x11
        /*000e*/ 	.short	(.L_3 - .L_2)
	.align		4
.L_2:
        /*0010*/ 	.word	index@(_Z6vecAddPiS_S_)
        /*0014*/ 	.word	0x00000000


	//----- nvinfo : EIATTR_MIN_STACK_SIZE
	.align		4
.L_3:
        /*0018*/ 	.byte	0x04, 0x12
        /*001a*/ 	.short	(.L_5 - .L_4)
	.align		4
.L_4:
        /*001c*/ 	.word	index@(_Z6vecAddPiS_S_)
        /*0020*/ 	.word	0x00000000
.L_5:


//--------------------- .nv.compat                --------------------------
	.section	.nv.compat,"",@"SHT_CUDA_COMPAT_INFO"
	.align	4
        /*0000*/ 	.byte	0x02, 0x09, 0x00, 0x00, 0x02, 0x02, 0x01, 0x00, 0x02, 0x05, 0x05, 0x00, 0x03, 0x07, 0x01, 0x01
        /*0010*/ 	.byte	0x02, 0x03, 0x00, 0x00, 0x02, 0x06, 0x01, 0x00, 0x04, 0x0b, 0x08, 0x00, 0x09, 0x00, 0x00, 0x00
        /*0020*/ 	.byte	0x00, 0x00, 0x00, 0x00


//--------------------- .nv.info._Z6vecAddPiS_S_  --------------------------
	.section	.nv.info._Z6vecAddPiS_S_,"",@"SHT_CUDA_INFO"
	.sectionflags	@""
	.align	4


	//----- nvinfo : EIATTR_CUDA_API_VERSION
	.align		4
        /*0000*/ 	.byte	0x04, 0x37
        /*0002*/ 	.short	(.L_7 - .L_6)
.L_6:
        /*0004*/ 	.word	0x00000082


	//----- nvinfo : EIATTR_KPARAM_INFO
	.align		4
.L_7:
        /*0008*/ 	.byte	0x04, 0x17
        /*000a*/ 	.short	(.L_9 - .L_8)
.L_8:
        /*000c*/ 	.word	0x00000000
        /*0010*/ 	.short	0x0002
        /*0012*/ 	.short	0x0010
        /*0014*/ 	.byte	0x00, 0xf5, 0x21, 0x00


	//----- nvinfo : EIATTR_KPARAM_INFO
	.align		4
.L_9:
        /*0018*/ 	.byte	0x04, 0x17
        /*001a*/ 	.short	(.L_11 - .L_10)
.L_10:
        /*001c*/ 	.word	0x00000000
        /*0020*/ 	.short	0x0001
        /*0022*/ 	.short	0x0008
        /*0024*/ 	.byte	0x00, 0xf5, 0x21, 0x00


	//----- nvinfo : EIATTR_KPARAM_INFO
	.align		4
.L_11:
        /*0028*/ 	.byte	0x04, 0x17
        /*002a*/ 	.short	(.L_13 - .L_12)
.L_12:
        /*002c*/ 	.word	0x00000000
        /*0030*/ 	.short	0x0000
        /*0032*/ 	.short	0x0000
        /*0034*/ 	.byte	0x00, 0xf5, 0x21, 0x00


	//----- nvinfo : EIATTR_SPARSE_MMA_MASK
	.align		4
.L_13:
        /*0038*/ 	.byte	0x03, 0x50
        /*003a*/ 	.short	0x0000


	//----- nvinfo : EIATTR_MAXREG_COUNT
	.align		4
        /*003c*/ 	.byte	0x03, 0x1b
        /*003e*/ 	.short	0x00ff


	//----- nvinfo : EIATTR_MERCURY_ISA_VERSION
	.align		4
        /*0040*/ 	.byte	0x03, 0x5f
        /*0042*/ 	.short	0x0101


	//----- nvinfo : EIATTR_VRC_CTA_INIT_COUNT
	.align		4
        /*0044*/ 	.byte	0x02, 0x4a
	.zero		1
	.zero		1


	//----- nvinfo : EIATTR_EXIT_INSTR_OFFSETS
	.align		4
        /*0048*/ 	.byte	0x04, 0x1c
        /*004a*/ 	.short	(.L_15 - .L_14)


	//   ....[0]....
.L_14:
        /*004c*/ 	.word	0x000000d0


	//----- nvinfo : EIATTR_CBANK_PARAM_SIZE
	.align		4
.L_15:
        /*0050*/ 	.byte	0x03, 0x19
        /*0052*/ 	.short	0x0018


	//----- nvinfo : EIATTR_PARAM_CBANK
	.align		4
        /*0054*/ 	.byte	0x04, 0x0a
        /*0056*/ 	.short	(.L_17 - .L_16)
	.align		4
.L_16:
        /*0058*/ 	.word	index@(.nv.constant0._Z6vecAddPiS_S_)
        /*005c*/ 	.short	0x0380
        /*005e*/ 	.short	0x0018


	//----- nvinfo : EIATTR_SW_WAR
	.align		4
.L_17:
        /*0060*/ 	.byte	0x04, 0x36
        /*0062*/ 	.short	(.L_19 - .L_18)
.L_18:
        /*0064*/ 	.word	0x00000008
.L_19:


//--------------------- .nv.callgraph             --------------------------
	.section	.nv.callgraph,"",@"SHT_CUDA_CALLGRAPH"
	.align	4
	.sectionentsize	8
	.align		4
        /*0000*/ 	.word	0x00000000
	.align		4
        /*0004*/ 	.word	0xffffffff
	.align		4
        /*0008*/ 	.word	0x00000000
	.align		4
        /*000c*/ 	.word	0xfffffffe
	.align		4
        /*0010*/ 	.word	0x00000000
	.align		4
        /*0014*/ 	.word	0xfffffffd
	.align		4
        /*0018*/ 	.word	0x00000000
	.align		4
        /*001c*/ 	.word	0xfffffffc


//--------------------- .text._Z6vecAddPiS_S_     --------------------------
	.section	.text._Z6vecAddPiS_S_,"ax",@progbits
	.align	128
        .global         _Z6vecAddPiS_S_
        .type           _Z6vecAddPiS_S_,@function
        .size           _Z6vecAddPiS_S_,(.L_x_1 - _Z6vecAddPiS_S_)
        .other          _Z6vecAddPiS_S_,@"STO_CUDA_ENTRY STV_DEFAULT"
_Z6vecAddPiS_S_:
.text._Z6vecAddPiS_S_:
[----:B------:R-:W-:Y:S01]  /*0000*/  LDC R1, c[0x0][0x37c] ;  /* 0x0000df00ff017b82 */ /* 0x000fe20000000800 */
[----:B------:R-:W0:Y:S07]  /*0010*/  S2R R9, SR_TID.X ;  /* 0x0000000000097919 */ /* 0x000e2e0000002100 */
[----:B------:R-:W0:Y:S01]  /*0020*/  LDC.64 R2, c[0x0][0x380] ;  /* 0x0000e000ff027b82 */ /* 0x000e220000000a00 */
[----:B------:R-:W1:Y:S07]  /*0030*/  LDCU.64 UR4, c[0x0][0x358] ;  /* 0x00006b00ff0477ac */ /* 0x000e6e0008000a00 */
[----:B------:R-:W2:Y:S08]  /*0040*/  LDC.64 R4, c[0x0][0x388] ;  /* 0x0000e200ff047b82 */ /* 0x000eb00000000a00 */
[----:B------:R-:W3:Y:S01]  /*0050*/  LDC.64 R6, c[0x0][0x390] ;  /* 0x0000e400ff067b82 */ /* 0x000ee20000000a00 */
[----:B0-----:R-:W-:-:S04]  /*0060*/  IMAD.WIDE.U32 R2, R9, 0x4, R2 ;  /* 0x0000000409027825 */ /* 0x001fc800078e0002 */
[C---:B--2---:R-:W-:Y:S02]  /*0070*/  IMAD.WIDE.U32 R4, R9.reuse, 0x4, R4 ;  /* 0x0000000409047825 */ /* 0x044fe400078e0004 */
[----:B-1----:R-:W2:Y:S04]  /*0080*/  LDG.E R2, desc[UR4][R2.64] ;  /* 0x0000000402027981 */ /* 0x002ea8000c1e1900 */
[----:B------:R-:W2:Y:S01]  /*0090*/  LDG.E R5, desc[UR4][R4.64] ;  /* 0x0000000404057981 */ /* 0x000ea2000c1e1900 */
[----:B---3--:R-:W-:-:S04]  /*00a0*/  IMAD.WIDE.U32 R6, R9, 0x4, R6 ;  /* 0x0000000409067825 */ /* 0x008fc800078e0006 */
[----:B--2---:R-:W-:-:S05]  /*00b0*/  IMAD R9, R2, R5, RZ ;  /* 0x0000000502097224 */ /* 0x004fca00078e02ff */
[----:B------:R-:W-:Y:S01]  /*00c0*/  STG.E desc[UR4][R6.64], R9 ;  /* 0x0000000906007986 */ /* 0x000fe2000c101904 */
[----:B------:R-:W-:Y:S05]  /*00d0*/  EXIT ;  /* 0x000000000000794d */ /* 0x000fea0003800000 */
.L_x_0:
[----:B------:R-:W-:-:S00]  /*00e0*/  BRA `(.L_x_0) ;  /* 0xfffffffc00fc7947 */ /* 0x000fc0000383ffff */
[----:B------:R-:W-:-:S00]  /*00f0*/  NOP ;  /* 0x0000000000007918 */ /* 0x000fc00000000000 */
        /* <DEDUP_REMOVED lines=8> */
.L_x_1:


//--------------------- .nv.shared.reserved.0     --------------------------
	.section	.nv.shared.reserved.0,"aw",@nobits
	.weak		__nv_reservedSMEM_offset_0_alias
	.size		__nv_reservedSMEM_offset_0_alias, 0, 64
	.other		__nv_reservedSMEM_offset_0_alias,@"STO_CUDA_RESERVED_SHARED STV_DEFAULT"
__nv_reservedSMEM_offset_0_alias:
	.zero		0
	.zero		64


//--------------------- .nv.constant0._Z6vecAddPiS_S_ --------------------------
	.section	.nv.constant0._Z6vecAddPiS_S_,"a",@progbits
	.sectionflags	@""
	.align	4
.nv.constant0._Z6vecAddPiS_S_:
	.zero		920


//--------------------- SYMBOLS --------------------------

	.type		.nv.reservedSmem.offset0,@object
	.size		.nv.reservedSmem.offset0,0x4
